	.headerflags	@"EF_CUDA_TEXMODE_UNIFIED EF_CUDA_64BIT_ADDRESS EF_CUDA_ACCELERATORS EF_CUDA_SM90 EF_CUDA_VIRTUAL_SM(EF_CUDA_SM90)"
	.elftype	@"ET_EXEC"


//--------------------- .nv.info                  --------------------------
	.section	.nv.info,"",@"SHT_CUDA_INFO"
	.align	4


	//----- nvinfo : EIATTR_REGCOUNT
	.align		4
        /*0000*/ 	.byte	0x04, 0x2f
        /*0002*/ 	.short	(.L_3 - .L_2)
	.align		4
.L_2:
        /*0004*/ 	.word	index@(triton_poi_fused__native_batch_norm_legit_no_training_add_convolution_relu_threshold_backward_22)
        /*0008*/ 	.word	0x00000018


	//----- nvinfo : EIATTR_MIN_STACK_SIZE
	.align		4
.L_3:
        /*000c*/ 	.byte	0x04, 0x12
        /*000e*/ 	.short	(.L_5 - .L_4)
	.align		4
.L_4:
        /*0010*/ 	.word	index@(triton_poi_fused__native_batch_norm_legit_no_training_add_convolution_relu_threshold_backward_22)
        /*0014*/ 	.word	0x00000000


	//----- nvinfo : EIATTR_FRAME_SIZE
	.align		4
.L_5:
        /*0018*/ 	.byte	0x04, 0x11
        /*001a*/ 	.short	(.L_7 - .L_6)
	.align		4
.L_6:
        /*001c*/ 	.word	index@(triton_poi_fused__native_batch_norm_legit_no_training_add_convolution_relu_threshold_backward_22)
        /*0020*/ 	.word	0x00000000


	//----- nvinfo : EIATTR_MIN_STACK_SIZE
	.align		4
.L_7:
        /*0024*/ 	.byte	0x04, 0x12
        /*0026*/ 	.short	(.L_9 - .L_8)
	.align		4
.L_8:
        /*0028*/ 	.word	index@(triton_poi_fused__native_batch_norm_legit_no_training_add_convolution_relu_threshold_backward_22)
        /*002c*/ 	.word	0x00000000
.L_9:


//--------------------- .nv.info.triton_poi_fused__native_batch_norm_legit_no_training_add_convolution_relu_threshold_backward_22 --------------------------
	.section	.nv.info.triton_poi_fused__native_batch_norm_legit_no_training_add_convolution_relu_threshold_backward_22,"",@"SHT_CUDA_INFO"
	.sectionflags	@""
	.align	4


	//----- nvinfo : EIATTR_CUDA_API_VERSION
	.align		4
        /*0000*/ 	.byte	0x04, 0x37
        /*0002*/ 	.short	(.L_11 - .L_10)
.L_10:
        /*0004*/ 	.word	0x0000007c


	//----- nvinfo : EIATTR_KPARAM_INFO
	.align		4
.L_11:
        /*0008*/ 	.byte	0x04, 0x17
        /*000a*/ 	.short	(.L_13 - .L_12)
.L_12:
        /*000c*/ 	.word	0x00000000
        /*0010*/ 	.short	0x0009
        /*0012*/ 	.short	0x0048
        /*0014*/ 	.byte	0x00, 0xf0, 0x11, 0x00


	//----- nvinfo : EIATTR_KPARAM_INFO
	.align		4
.L_13:
        /*0018*/ 	.byte	0x04, 0x17
        /*001a*/ 	.short	(.L_15 - .L_14)
.L_14:
        /*001c*/ 	.word	0x00000000
        /*0020*/ 	.short	0x0008
        /*0022*/ 	.short	0x0040
        /*0024*/ 	.byte	0x00, 0xf4, 0x21, 0x00


	//----- nvinfo : EIATTR_KPARAM_INFO
	.align		4
.L_15:
        /*0028*/ 	.byte	0x04, 0x17
        /*002a*/ 	.short	(.L_17 - .L_16)
.L_16:
        /*002c*/ 	.word	0x00000000
        /*0030*/ 	.short	0x0007
        /*0032*/ 	.short	0x0038
        /*0034*/ 	.byte	0x00, 0xf4, 0x21, 0x00


	//----- nvinfo : EIATTR_KPARAM_INFO
	.align		4
.L_17:
        /*0038*/ 	.byte	0x04, 0x17
        /*003a*/ 	.short	(.L_19 - .L_18)
.L_18:
        /*003c*/ 	.word	0x00000000
        /*0040*/ 	.short	0x0006
        /*0042*/ 	.short	0x0030
        /*0044*/ 	.byte	0x00, 0xf4, 0x21, 0x00


	//----- nvinfo : EIATTR_KPARAM_INFO
	.align		4
.L_19:
        /*0048*/ 	.byte	0x04, 0x17
        /*004a*/ 	.short	(.L_21 - .L_20)
.L_20:
        /*004c*/ 	.word	0x00000000
        /*0050*/ 	.short	0x0005
        /*0052*/ 	.short	0x0028
        /*0054*/ 	.byte	0x00, 0xf4, 0x21, 0x00


	//----- nvinfo : EIATTR_KPARAM_INFO
	.align		4
.L_21:
        /*0058*/ 	.byte	0x04, 0x17
        /*005a*/ 	.short	(.L_23 - .L_22)
.L_22:
        /*005c*/ 	.word	0x00000000
        /*0060*/ 	.short	0x0004
        /*0062*/ 	.short	0x0020
        /*0064*/ 	.byte	0x00, 0xf4, 0x21, 0x00


	//----- nvinfo : EIATTR_KPARAM_INFO
	.align		4
.L_23:
        /*0068*/ 	.byte	0x04, 0x17
        /*006a*/ 	.short	(.L_25 - .L_24)
.L_24:
        /*006c*/ 	.word	0x00000000
        /*0070*/ 	.short	0x0003
        /*0072*/ 	.short	0x0018
        /*0074*/ 	.byte	0x00, 0xf4, 0x21, 0x00


	//----- nvinfo : EIATTR_KPARAM_INFO
	.align		4
.L_25:
        /*0078*/ 	.byte	0x04, 0x17
        /*007a*/ 	.short	(.L_27 - .L_26)
.L_26:
        /*007c*/ 	.word	0x00000000
        /*0080*/ 	.short	0x0002
        /*0082*/ 	.short	0x0010
        /*0084*/ 	.byte	0x00, 0xf4, 0x21, 0x00


	//----- nvinfo : EIATTR_KPARAM_INFO
	.align		4
.L_27:
        /*0088*/ 	.byte	0x04, 0x17
        /*008a*/ 	.short	(.L_29 - .L_28)
.L_28:
        /*008c*/ 	.word	0x00000000
        /*0090*/ 	.short	0x0001
        /*0092*/ 	.short	0x0008
        /*0094*/ 	.byte	0x00, 0xf4, 0x21, 0x00


	//----- nvinfo : EIATTR_KPARAM_INFO
	.align		4
.L_29:
        /*0098*/ 	.byte	0x04, 0x17
        /*009a*/ 	.short	(.L_31 - .L_30)
.L_30:
        /*009c*/ 	.word	0x00000000
        /*00a0*/ 	.short	0x0000
        /*00a2*/ 	.short	0x0000
        /*00a4*/ 	.byte	0x00, 0xf4, 0x21, 0x00


	//----- nvinfo : EIATTR_SPARSE_MMA_MASK
	.align		4
.L_31:
        /*00a8*/ 	.byte	0x03, 0x50
        /*00aa*/ 	.short	0x0000


	//----- nvinfo : EIATTR_MAXREG_COUNT
	.align		4
        /*00ac*/ 	.byte	0x03, 0x1b
        /*00ae*/ 	.short	0x00ff


	//----- nvinfo : EIATTR_EXIT_INSTR_OFFSETS
	.align		4
        /*00b0*/ 	.byte	0x04, 0x1c
        /*00b2*/ 	.short	(.L_33 - .L_32)


	//   ....[0]....
.L_32:
        /*00b4*/ 	.word	0x000004a0


	//----- nvinfo : EIATTR_REQNTID
	.align		4
.L_33:
        /*00b8*/ 	.byte	0x04, 0x10
        /*00ba*/ 	.short	(.L_35 - .L_34)
.L_34:
        /*00bc*/ 	.word	0x00000080
        /*00c0*/ 	.word	0x00000001
        /*00c4*/ 	.word	0x00000001


	//----- nvinfo : EIATTR_CBANK_PARAM_SIZE
	.align		4
.L_35:
        /*00c8*/ 	.byte	0x03, 0x19
        /*00ca*/ 	.short	0x004c


	//----- nvinfo : EIATTR_PARAM_CBANK
	.align		4
        /*00cc*/ 	.byte	0x04, 0x0a
        /*00ce*/ 	.short	(.L_37 - .L_36)
	.align		4
.L_36:
        /*00d0*/ 	.word	index@(.nv.constant0.triton_poi_fused__native_batch_norm_legit_no_training_add_convolution_relu_threshold_backward_22)
        /*00d4*/ 	.short	0x0210
        /*00d6*/ 	.short	0x004c


	//----- nvinfo : EIATTR_SW_WAR
	.align		4
.L_37:
        /*00d8*/ 	.byte	0x04, 0x36
        /*00da*/ 	.short	(.L_39 - .L_38)
.L_38:
        /*00dc*/ 	.word	0x00000008
.L_39:


//--------------------- .nv.callgraph             --------------------------
	.section	.nv.callgraph,"",@"SHT_CUDA_CALLGRAPH"
	.align	4
	.sectionentsize	8
	.align		4
        /*0000*/ 	.word	0x00000000
	.align		4
        /*0004*/ 	.word	0xffffffff
	.align		4
        /*0008*/ 	.word	0x00000000
	.align		4
        /*000c*/ 	.word	0xfffffffe
	.align		4
        /*0010*/ 	.word	0x00000000
	.align		4
        /*0014*/ 	.word	0xfffffffd
	.align		4
        /*0018*/ 	.word	0x00000000
	.align		4
        /*001c*/ 	.word	0xfffffffc


//--------------------- .nv.constant4             --------------------------
	.section	.nv.constant4,"a",@progbits
	.align	8
	.align		8
.nv.constant4:
        /*0000*/ 	.dword	_$_str
	.align		8
        /*0008*/ 	.dword	_$_str_$_2


//--------------------- .text.triton_poi_fused__native_batch_norm_legit_no_training_add_convolution_relu_threshold_backward_22 --------------------------
	.section	.text.triton_poi_fused__native_batch_norm_legit_no_training_add_convolution_relu_threshold_backward_22,"ax",@progbits
	.align	128
        .global         triton_poi_fused__native_batch_norm_legit_no_training_add_convolution_relu_threshold_backward_22
        .type           triton_poi_fused__native_batch_norm_legit_no_training_add_convolution_relu_threshold_backward_22,@function
        .size           triton_poi_fused__native_batch_norm_legit_no_training_add_convolution_relu_threshold_backward_22,(.L_x_1 - triton_poi_fused__native_batch_norm_legit_no_training_add_convolution_relu_threshold_backward_22)
        .other          triton_poi_fused__native_batch_norm_legit_no_training_add_convolution_relu_threshold_backward_22,@"STO_CUDA_ENTRY STV_DEFAULT"
triton_poi_fused__native_batch_norm_legit_no_training_add_convolution_relu_threshold_backward_22:
.text.triton_poi_fused__native_batch_norm_legit_no_training_add_convolution_relu_threshold_backward_22:
[----:B------:R-:W-:Y:S01]  /*0000*/  LDC R1, c[0x0][0x28] ;  /* 0x00000a00ff017b82 */ /* 0x000fe20000000800 */
[----:B------:R-:W1:Y:S01]  /*0010*/  S2R R0, SR_TID.X ;  /* 0x0000000000007919 */ /* 0x000e620000002100 */
[----:B------:R-:W-:-:S06]  /*0020*/  ULDC.64 UR4, c[0x0][0x208] ;  /* 0x0000820000047ab9 */ /* 0x000fcc0000000a00 */
[----:B------:R-:W2:Y:S01]  /*0030*/  LDC.64 R16, c[0x0][0x218] ;  /* 0x00008600ff107b82 */ /* 0x000ea20000000a00 */
[----:B------:R-:W-:Y:S01]  /*0040*/  ULDC.64 UR6, c[0x0][0x250] ;  /* 0x0000940000067ab9 */ /* 0x000fe20000000a00 */
[----:B------:R-:W3:Y:S06]  /*0050*/  S2R R5, SR_CTAID.X ;  /* 0x0000000000057919 */ /* 0x000eec0000002500 */
[----:B------:R-:W4:Y:S08]  /*0060*/  LDC.64 R18, c[0x0][0x220] ;  /* 0x00008800ff127b82 */ /* 0x000f300000000a00 */
[----:B------:R-:W5:Y:S08]  /*0070*/  LDC.64 R12, c[0x0][0x230] ;  /* 0x00008c00ff0c7b82 */ /* 0x000f700000000a00 */
[----:B------:R-:W2:Y:S01]  /*0080*/  LDC.64 R10, c[0x0][0x238] ;  /* 0x00008e00ff0a7b82 */ /* 0x000ea20000000a00 */
[----:B-1----:R-:W-:-:S07]  /*0090*/  SHF.L.U32 R0, R0, 0x1, RZ ;  /* 0x0000000100007819 */ /* 0x002fce00000006ff */
[----:B------:R-:W1:Y:S01]  /*00a0*/  LDC.64 R6, c[0x0][0x240] ;  /* 0x00009000ff067b82 */ /* 0x000e620000000a00 */
[----:B---3--:R-:W-:Y:S02]  /*00b0*/  SHF.R.S32.HI R3, RZ, 0x17, R5 ;  /* 0x00000017ff037819 */ /* 0x008fe40000011405 */
[----:B------:R-:W-:Y:S02]  /*00c0*/  LOP3.LUT R0, R0, 0xfe, RZ, 0xc0, !PT ;  /* 0x000000fe00007812 */ /* 0x000fe400078ec0ff */
[----:B------:R-:W-:Y:S02]  /*00d0*/  SGXT R3, R3, 0x1 ;  /* 0x000000010303781a */ /* 0x000fe40000000200 */
[----:B------:R-:W-:Y:S02]  /*00e0*/  LEA R0, R5, R0, 0x8 ;  /* 0x0000000005007211 */ /* 0x000fe400078e40ff */
[----:B------:R-:W3:Y:S02]  /*00f0*/  LDC.64 R4, c[0x0][0x228] ;  /* 0x00008a00ff047b82 */ /* 0x000ee40000000a00 */
[----:B------:R-:W-:-:S04]  /*0100*/  LEA.HI R3, R3, R0, RZ, 0x4 ;  /* 0x0000000003037211 */ /* 0x000fc800078f20ff */
[--C-:B------:R-:W-:Y:S02]  /*0110*/  SHF.R.S32.HI R15, RZ, 0x4, R3.reuse ;  /* 0x00000004ff0f7819 */ /* 0x100fe40000011403 */
[----:B------:R-:W-:-:S04]  /*0120*/  SHF.R.S32.HI R2, RZ, 0x1f, R3 ;  /* 0x0000001fff027819 */ /* 0x000fc80000011403 */
[----:B------:R-:W-:-:S04]  /*0130*/  LEA.HI R2, R2, R15, RZ, 0xa ;  /* 0x0000000f02027211 */ /* 0x000fc800078f50ff */
[----:B------:R-:W-:-:S04]  /*0140*/  LOP3.LUT R2, R2, 0xfffffc00, RZ, 0xc0, !PT ;  /* 0xfffffc0002027812 */ /* 0x000fc800078ec0ff */
[----:B------:R-:W-:Y:S02]  /*0150*/  IADD3 R15, R15, -R2, RZ ;  /* 0x800000020f0f7210 */ /* 0x000fe40007ffe0ff */
[----:B------:R-:W1:Y:S03]  /*0160*/  LDC.64 R2, c[0x0][0x210] ;  /* 0x00008400ff027b82 */ /* 0x000e660000000a00 */
[----:B---3--:R-:W-:-:S05]  /*0170*/  IMAD.WIDE R4, R15, 0x4, R4 ;  /* 0x000000040f047825 */ /* 0x008fca00078e0204 */
[----:B------:R-:W3:Y:S01]  /*0180*/  LDG.E.EL R8, desc[UR4][R4.64] ;  /* 0x0000000404087981 */ /* 0x000ee2000c2e1900 */
[----:B--2---:R-:W-:-:S04]  /*0190*/  IMAD.WIDE R16, R15, 0x4, R16 ;  /* 0x000000040f107825 */ /* 0x004fc800078e0210 */
[----:B----4-:R-:W-:Y:S01]  /*01a0*/  IMAD.WIDE R18, R15, 0x4, R18 ;  /* 0x000000040f127825 */ /* 0x010fe200078e0212 */
[----:B------:R-:W2:Y:S04]  /*01b0*/  LDG.E.EL R9, desc[UR4][R16.64] ;  /* 0x0000000410097981 */ /* 0x000ea8000c2e1900 */
[----:B------:R-:W4:Y:S01]  /*01c0*/  LDG.E.EL R14, desc[UR4][R18.64] ;  /* 0x00000004120e7981 */ /* 0x000f22000c2e1900 */
[----:B01----:R-:W-:-:S05]  /*01d0*/  IMAD.WIDE R2, R0, 0x4, R2 ;  /* 0x0000000400027825 */ /* 0x003fca00078e0202 */
[----:B------:R-:W2:Y:S01]  /*01e0*/  LDG.E.64 R4, desc[UR4][R2.64] ;  /* 0x0000000402047981 */ /* 0x000ea2000c1e1b00 */
[----:B-----5:R-:W-:-:S04]  /*01f0*/  IMAD.WIDE R12, R15, 0x4, R12 ;  /* 0x000000040f0c7825 */ /* 0x020fc800078e020c */
[----:B------:R-:W-:Y:S02]  /*0200*/  IMAD.WIDE R20, R15, 0x4, R10 ;  /* 0x000000040f147825 */ /* 0x000fe400078e020a */
[----:B------:R0:W5:Y:S04]  /*0210*/  LDG.E.EL R10, desc[UR4][R12.64] ;  /* 0x000000040c0a7981 */ /* 0x000168000c2e1900 */
[----:B------:R-:W5:Y:S01]  /*0220*/  LDG.E.EL R11, desc[UR4][R20.64] ;  /* 0x00000004140b7981 */ /* 0x000f62000c2e1900 */
[----:B------:R-:W-:-:S06]  /*0230*/  IMAD.WIDE R6, R0, 0x4, R6 ;  /* 0x0000000400067825 */ /* 0x000fcc00078e0206 */
[----:B------:R-:W2:Y:S01]  /*0240*/  LDG.E.64 R6, desc[UR4][R6.64] ;  /* 0x0000000406067981 */ /* 0x000ea2000c1e1b00 */
[----:B0-----:R-:W-:Y:S01]  /*0250*/  HFMA2.MMA R12, -RZ, RZ, 1.625, 0 ;  /* 0x3e800000ff0c7435 */ /* 0x001fe200000001ff */
[----:B---3--:R-:W-:-:S04]  /*0260*/  FADD R8, R8, 9.9999997473787516356e-06 ;  /* 0x3727c5ac08087421 */ /* 0x008fc80000000000 */
[----:B------:R-:W0:Y:S02]  /*0270*/  MUFU.SQRT R15, R8 ;  /* 0x00000008000f7308 */ /* 0x000e240000002000 */
[C---:B0-----:R-:W-:Y:S02]  /*0280*/  FSETP.GT.AND P0, PT, R15.reuse, 8.50705917302346158658e+37, PT ;  /* 0x7e8000000f00780b */ /* 0x041fe40003f04000 */
[----:B------:R-:W-:-:S11]  /*0290*/  FSETP.GEU.AND P1, PT, R15, 1.175494350822287508e-38, PT ;  /* 0x008000000f00780b */ /* 0x000fd60003f2e000 */
[----:B------:R-:W-:-:S04]  /*02a0*/  @P0 FMUL R15, R15, 0.25 ;  /* 0x3e8000000f0f0820 */ /* 0x000fc80000400000 */
[----:B------:R-:W-:-:S06]  /*02b0*/  @!P1 FMUL R15, R15, 16777216 ;  /* 0x4b8000000f0f9820 */ /* 0x000fcc0000400000 */
[----:B------:R-:W0:Y:S01]  /*02c0*/  MUFU.RCP R15, R15 ;  /* 0x0000000f000f7308 */ /* 0x000e220000001000 */
[----:B------:R-:W-:Y:S01]  /*02d0*/  FSEL R12, R12, 1, P0 ;  /* 0x3f8000000c0c7808 */ /* 0x000fe20000000000 */
[--C-:B--2---:R-:W-:Y:S01]  /*02e0*/  FADD R4, R4, R9.reuse ;  /* 0x0000000904047221 */ /* 0x104fe20000000000 */
[----:B------:R-:W-:-:S03]  /*02f0*/  FADD R5, R5, R9 ;  /* 0x0000000905057221 */ /* 0x000fc60000000000 */
[----:B------:R-:W-:Y:S01]  /*0300*/  @!P1 FMUL R12, R12, 16777216 ;  /* 0x4b8000000c0c9820 */ /* 0x000fe20000400000 */
[C---:B----4-:R-:W-:Y:S01]  /*0310*/  FADD R13, -R14.reuse, R4 ;  /* 0x000000040e0d7221 */ /* 0x050fe20000000100 */
[----:B------:R-:W-:Y:S02]  /*0320*/  FADD R9, -R14, R5 ;  /* 0x000000050e097221 */ /* 0x000fe40000000100 */
[----:B0-----:R-:W-:-:S04]  /*0330*/  FMUL R12, R15, R12 ;  /* 0x0000000c0f0c7220 */ /* 0x001fc80000400000 */
[C---:B------:R-:W-:Y:S01]  /*0340*/  FMUL R13, R12.reuse, R13 ;  /* 0x0000000d0c0d7220 */ /* 0x040fe20000400000 */
[----:B------:R-:W-:Y:S02]  /*0350*/  FMUL R12, R12, R9 ;  /* 0x000000090c0c7220 */ /* 0x000fe40000400000 */
[----:B------:R-:W0:Y:S01]  /*0360*/  LDC.64 R8, c[0x0][0x248] ;  /* 0x00009200ff087b82 */ /* 0x000e220000000a00 */
[C-C-:B-----5:R-:W-:Y:S01]  /*0370*/  FFMA R13, R10.reuse, R13, R11.reuse ;  /* 0x0000000d0a0d7223 */ /* 0x160fe2000000000b */
[----:B------:R-:W-:-:S04]  /*0380*/  FFMA R12, R10, R12, R11 ;  /* 0x0000000c0a0c7223 */ /* 0x000fc8000000000b */
[C---:B------:R-:W-:Y:S02]  /*0390*/  FSETP.GEU.AND P0, PT, R13.reuse, RZ, PT ;  /* 0x000000ff0d00720b */ /* 0x040fe40003f0e000 */
[C---:B------:R-:W-:Y:S02]  /*03a0*/  FSETP.GEU.AND P1, PT, R12.reuse, RZ, PT ;  /* 0x000000ff0c00720b */ /* 0x040fe40003f2e000 */
[----:B------:R-:W-:Y:S02]  /*03b0*/  FSEL R13, R13, RZ, P0 ;  /* 0x000000ff0d0d7208 */ /* 0x000fe40000000000 */
[----:B------:R-:W-:Y:S02]  /*03c0*/  FSEL R12, R12, RZ, P1 ;  /* 0x000000ff0c0c7208 */ /* 0x000fe40000800000 */
[----:B------:R-:W-:Y:S02]  /*03d0*/  FSETP.GTU.AND P1, PT, R13, RZ, PT ;  /* 0x000000ff0d00720b */ /* 0x000fe40003f2c000 */
[----:B------:R-:W-:Y:S01]  /*03e0*/  FSETP.GTU.AND P0, PT, R12, RZ, PT ;  /* 0x000000ff0c00720b */ /* 0x000fe20003f0c000 */
[----:B------:R-:W-:Y:S01]  /*03f0*/  FADD R7, R7, R12 ;  /* 0x0000000c07077221 */ /* 0x000fe20000000000 */
[----:B------:R-:W-:-:S02]  /*0400*/  IADD3 R10, P2, R0, UR6, RZ ;  /* 0x00000006000a7c10 */ /* 0x000fc4000ff5e0ff */
[----:B------:R-:W-:Y:S02]  /*0410*/  SEL R12, RZ, 0x1, P1 ;  /* 0x00000001ff0c7807 */ /* 0x000fe40000800000 */
[----:B------:R-:W-:Y:S01]  /*0420*/  SEL R15, RZ, 0x100, P0 ;  /* 0x00000100ff0f7807 */ /* 0x000fe20000000000 */
[----:B------:R-:W-:Y:S01]  /*0430*/  FADD R6, R6, R13 ;  /* 0x0000000d06067221 */ /* 0x000fe20000000000 */
[C---:B0-----:R-:W-:Y:S01]  /*0440*/  IMAD.WIDE R8, R0.reuse, 0x4, R8 ;  /* 0x0000000400087825 */ /* 0x041fe200078e0208 */
[----:B------:R-:W-:Y:S02]  /*0450*/  LEA.HI.X.SX32 R11, R0, UR7, 0x1, P2 ;  /* 0x00000007000b7c11 */ /* 0x000fe400090f0eff */
[----:B------:R-:W-:Y:S01]  /*0460*/  IADD3 R15, R12, R15, RZ ;  /* 0x0000000f0c0f7210 */ /* 0x000fe20007ffe0ff */
[----:B------:R-:W-:Y:S04]  /*0470*/  STG.E.64 desc[UR4][R2.64], R4 ;  /* 0x0000000402007986 */ /* 0x000fe8000c101b04 */
[----:B------:R-:W-:Y:S04]  /*0480*/  STG.E.64 desc[UR4][R8.64], R6 ;  /* 0x0000000608007986 */ /* 0x000fe8000c101b04 */
[----:B------:R-:W-:Y:S01]  /*0490*/  STG.E.U16 desc[UR4][R10.64], R15 ;  /* 0x0000000f0a007986 */ /* 0x000fe2000c101504 */
[----:B------:R-:W-:Y:S05]  /*04a0*/  EXIT ;  /* 0x000000000000794d */ /* 0x000fea0003800000 */
.L_x_0:
[----:B------:R-:W-:-:S00]  /*04b0*/  BRA `(.L_x_0) ;  /* 0xfffffffc00fc7947 */ /* 0x000fc0000383ffff */
[----:B------:R-:W-:-:S00]  /*04c0*/  NOP ;  /* 0x0000000000007918 */ /* 0x000fc00000000000 */
        /* <DEDUP_REMOVED lines=11> */
.L_x_1:


//--------------------- .nv.global.init           --------------------------
	.section	.nv.global.init,"aw",@progbits
.nv.global.init:
	.type		_$_str,@object
	.size		_$_str,(_$_str_$_2 - _$_str)
_$_str:
        /*0000*/ 	.byte	0x5f, 0x5f, 0x43, 0x55, 0x44, 0x41, 0x5f, 0x46, 0x54, 0x5a, 0x00
	.type		_$_str_$_2,@object
	.size		_$_str_$_2,(.L_1 - _$_str_$_2)
_$_str_$_2:
        /*000b*/ 	.byte	0x5f, 0x5f, 0x43, 0x55, 0x44, 0x41, 0x5f, 0x50, 0x52, 0x45, 0x43, 0x5f, 0x53, 0x51, 0x52, 0x54
        /*001b*/ 	.byte	0x00
.L_1:


//--------------------- .nv.constant0.triton_poi_fused__native_batch_norm_legit_no_training_add_convolution_relu_threshold_backward_22 --------------------------
	.section	.nv.constant0.triton_poi_fused__native_batch_norm_legit_no_training_add_convolution_relu_threshold_backward_22,"a",@progbits
	.sectionflags	@""
	.align	4
.nv.constant0.triton_poi_fused__native_batch_norm_legit_no_training_add_convolution_relu_threshold_backward_22:
	.zero		604
